//
// Generated by NVIDIA NVVM Compiler
//
// Compiler Build ID: CL-36424714
// Cuda compilation tools, release 13.0, V13.0.88
// Based on NVVM 20.0.0
//

.version 9.0
.target sm_100
.address_size 64

	// .globl	_Z16reduceNeighboredPiS_j

.visible .entry _Z16reduceNeighboredPiS_j(
	.param .u64 .ptr .align 1 _Z16reduceNeighboredPiS_j_param_0,
	.param .u64 .ptr .align 1 _Z16reduceNeighboredPiS_j_param_1,
	.param .u32 _Z16reduceNeighboredPiS_j_param_2
)
{
	.reg .pred 	%p<6>;
	.reg .b32 	%r<16>;
	.reg .b64 	%rd<13>;

	ld.param.u64 	%rd5, [_Z16reduceNeighboredPiS_j_param_0];
	ld.param.u64 	%rd4, [_Z16reduceNeighboredPiS_j_param_1];
	ld.param.u32 	%r6, [_Z16reduceNeighboredPiS_j_param_2];
	cvta.to.global.u64 	%rd1, %rd5;
	mov.u32 	%r1, %tid.x;
	mov.u32 	%r2, %ctaid.x;
	mov.u32 	%r3, %ntid.x;
	setp.ge.u32 	%p1, %r1, %r6;
	@%p1 bra 	$L__BB0_8;
	mul.lo.s32 	%r7, %r2, %r3;
	mul.wide.u32 	%rd6, %r7, 4;
	add.s64 	%rd2, %rd1, %rd6;
	setp.lt.u32 	%p2, %r3, 2;
	@%p2 bra 	$L__BB0_6;
	mul.wide.u32 	%rd7, %r1, 4;
	add.s64 	%rd3, %rd2, %rd7;
	mov.b32 	%r15, 1;
$L__BB0_3:
	shl.b32 	%r5, %r15, 1;
	add.s32 	%r9, %r5, -1;
	and.b32  	%r10, %r9, %r1;
	setp.ne.s32 	%p3, %r10, 0;
	@%p3 bra 	$L__BB0_5;
	mul.wide.s32 	%rd8, %r15, 4;
	add.s64 	%rd9, %rd3, %rd8;
	ld.global.u32 	%r11, [%rd9];
	ld.global.u32 	%r12, [%rd3];
	add.s32 	%r13, %r12, %r11;
	st.global.u32 	[%rd3], %r13;
$L__BB0_5:
	bar.sync 	0;
	setp.lt.u32 	%p4, %r5, %r3;
	mov.u32 	%r15, %r5;
	@%p4 bra 	$L__BB0_3;
$L__BB0_6:
	setp.ne.s32 	%p5, %r1, 0;
	@%p5 bra 	$L__BB0_8;
	ld.global.u32 	%r14, [%rd2];
	cvta.to.global.u64 	%rd10, %rd4;
	mul.wide.u32 	%rd11, %r2, 4;
	add.s64 	%rd12, %rd10, %rd11;
	st.global.u32 	[%rd12], %r14;
$L__BB0_8:
	ret;

}
	// .globl	_Z20reduceNeighboredLessPiS_j
.visible .entry _Z20reduceNeighboredLessPiS_j(
	.param .u64 .ptr .align 1 _Z20reduceNeighboredLessPiS_j_param_0,
	.param .u64 .ptr .align 1 _Z20reduceNeighboredLessPiS_j_param_1,
	.param .u32 _Z20reduceNeighboredLessPiS_j_param_2
)
{
	.reg .pred 	%p<6>;
	.reg .b32 	%r<17>;
	.reg .b64 	%rd<13>;

	ld.param.u64 	%rd3, [_Z20reduceNeighboredLessPiS_j_param_0];
	ld.param.u64 	%rd2, [_Z20reduceNeighboredLessPiS_j_param_1];
	ld.param.u32 	%r7, [_Z20reduceNeighboredLessPiS_j_param_2];
	cvta.to.global.u64 	%rd4, %rd3;
	mov.u32 	%r1, %tid.x;
	mov.u32 	%r2, %ctaid.x;
	mov.u32 	%r3, %ntid.x;
	mul.lo.s32 	%r8, %r2, %r3;
	add.s32 	%r9, %r8, %r1;
	mul.wide.u32 	%rd5, %r8, 4;
	add.s64 	%rd1, %rd4, %rd5;
	setp.ge.u32 	%p1, %r9, %r7;
	@%p1 bra 	$L__BB1_8;
	setp.lt.u32 	%p2, %r3, 2;
	@%p2 bra 	$L__BB1_6;
	mov.b32 	%r16, 1;
$L__BB1_3:
	shl.b32 	%r5, %r16, 1;
	mul.lo.s32 	%r6, %r5, %r1;
	setp.ge.u32 	%p3, %r6, %r3;
	@%p3 bra 	$L__BB1_5;
	add.s32 	%r11, %r6, %r16;
	mul.wide.u32 	%rd6, %r11, 4;
	add.s64 	%rd7, %rd1, %rd6;
	ld.global.u32 	%r12, [%rd7];
	mul.wide.u32 	%rd8, %r6, 4;
	add.s64 	%rd9, %rd1, %rd8;
	ld.global.u32 	%r13, [%rd9];
	add.s32 	%r14, %r13, %r12;
	st.global.u32 	[%rd9], %r14;
$L__BB1_5:
	bar.sync 	0;
	setp.lt.u32 	%p4, %r5, %r3;
	mov.u32 	%r16, %r5;
	@%p4 bra 	$L__BB1_3;
$L__BB1_6:
	setp.ne.s32 	%p5, %r1, 0;
	@%p5 bra 	$L__BB1_8;
	ld.global.u32 	%r15, [%rd1];
	cvta.to.global.u64 	%rd10, %rd2;
	mul.wide.u32 	%rd11, %r2, 4;
	add.s64 	%rd12, %rd10, %rd11;
	st.global.u32 	[%rd12], %r15;
$L__BB1_8:
	ret;

}
	// .globl	_Z17reduceInterleavedPiS_j
.visible .entry _Z17reduceInterleavedPiS_j(
	.param .u64 .ptr .align 1 _Z17reduceInterleavedPiS_j_param_0,
	.param .u64 .ptr .align 1 _Z17reduceInterleavedPiS_j_param_1,
	.param .u32 _Z17reduceInterleavedPiS_j_param_2
)
{
	.reg .pred 	%p<6>;
	.reg .b32 	%r<14>;
	.reg .b64 	%rd<13>;

	ld.param.u64 	%rd4, [_Z17reduceInterleavedPiS_j_param_0];
	ld.param.u64 	%rd3, [_Z17reduceInterleavedPiS_j_param_1];
	ld.param.u32 	%r6, [_Z17reduceInterleavedPiS_j_param_2];
	cvta.to.global.u64 	%rd5, %rd4;
	mov.u32 	%r1, %tid.x;
	mov.u32 	%r2, %ctaid.x;
	mov.u32 	%r13, %ntid.x;
	mul.lo.s32 	%r7, %r2, %r13;
	add.s32 	%r8, %r7, %r1;
	mul.wide.u32 	%rd6, %r7, 4;
	add.s64 	%rd1, %rd5, %rd6;
	setp.ge.u32 	%p1, %r8, %r6;
	@%p1 bra 	$L__BB2_8;
	setp.lt.u32 	%p2, %r13, 2;
	@%p2 bra 	$L__BB2_6;
	mul.wide.u32 	%rd7, %r1, 4;
	add.s64 	%rd2, %rd1, %rd7;
$L__BB2_3:
	shr.u32 	%r5, %r13, 1;
	setp.ge.u32 	%p3, %r1, %r5;
	@%p3 bra 	$L__BB2_5;
	mul.wide.u32 	%rd8, %r5, 4;
	add.s64 	%rd9, %rd2, %rd8;
	ld.global.u32 	%r9, [%rd9];
	ld.global.u32 	%r10, [%rd2];
	add.s32 	%r11, %r10, %r9;
	st.global.u32 	[%rd2], %r11;
$L__BB2_5:
	bar.sync 	0;
	setp.gt.u32 	%p4, %r13, 3;
	mov.u32 	%r13, %r5;
	@%p4 bra 	$L__BB2_3;
$L__BB2_6:
	setp.ne.s32 	%p5, %r1, 0;
	@%p5 bra 	$L__BB2_8;
	ld.global.u32 	%r12, [%rd1];
	cvta.to.global.u64 	%rd10, %rd3;
	mul.wide.u32 	%rd11, %r2, 4;
	add.s64 	%rd12, %rd10, %rd11;
	st.global.u32 	[%rd12], %r12;
$L__BB2_8:
	ret;

}
	// .globl	_Z16reduceUnrolling2PiS_j
.visible .entry _Z16reduceUnrolling2PiS_j(
	.param .u64 .ptr .align 1 _Z16reduceUnrolling2PiS_j_param_0,
	.param .u64 .ptr .align 1 _Z16reduceUnrolling2PiS_j_param_1,
	.param .u32 _Z16reduceUnrolling2PiS_j_param_2
)
{
	.reg .pred 	%p<6>;
	.reg .b32 	%r<19>;
	.reg .b64 	%rd<18>;

	ld.param.u64 	%rd6, [_Z16reduceUnrolling2PiS_j_param_0];
	ld.param.u64 	%rd5, [_Z16reduceUnrolling2PiS_j_param_1];
	ld.param.u32 	%r8, [_Z16reduceUnrolling2PiS_j_param_2];
	cvta.to.global.u64 	%rd1, %rd6;
	mov.u32 	%r1, %tid.x;
	mov.u32 	%r2, %ctaid.x;
	mov.u32 	%r18, %ntid.x;
	mul.lo.s32 	%r9, %r18, %r2;
	shl.b32 	%r10, %r9, 1;
	add.s32 	%r4, %r10, %r1;
	cvt.u64.u32 	%rd2, %r10;
	add.s32 	%r5, %r4, %r18;
	setp.ge.u32 	%p1, %r5, %r8;
	@%p1 bra 	$L__BB3_2;
	mul.wide.u32 	%rd7, %r5, 4;
	add.s64 	%rd8, %rd1, %rd7;
	ld.global.u32 	%r11, [%rd8];
	mul.wide.u32 	%rd9, %r4, 4;
	add.s64 	%rd10, %rd1, %rd9;
	ld.global.u32 	%r12, [%rd10];
	add.s32 	%r13, %r12, %r11;
	st.global.u32 	[%rd10], %r13;
$L__BB3_2:
	shl.b64 	%rd11, %rd2, 2;
	add.s64 	%rd3, %rd1, %rd11;
	bar.sync 	0;
	setp.lt.u32 	%p2, %r18, 2;
	@%p2 bra 	$L__BB3_7;
	mul.wide.u32 	%rd12, %r1, 4;
	add.s64 	%rd4, %rd3, %rd12;
$L__BB3_4:
	shr.u32 	%r7, %r18, 1;
	setp.ge.u32 	%p3, %r1, %r7;
	@%p3 bra 	$L__BB3_6;
	mul.wide.u32 	%rd13, %r7, 4;
	add.s64 	%rd14, %rd4, %rd13;
	ld.global.u32 	%r14, [%rd14];
	ld.global.u32 	%r15, [%rd4];
	add.s32 	%r16, %r15, %r14;
	st.global.u32 	[%rd4], %r16;
$L__BB3_6:
	bar.sync 	0;
	setp.gt.u32 	%p4, %r18, 3;
	mov.u32 	%r18, %r7;
	@%p4 bra 	$L__BB3_4;
$L__BB3_7:
	setp.ne.s32 	%p5, %r1, 0;
	@%p5 bra 	$L__BB3_9;
	ld.global.u32 	%r17, [%rd3];
	cvta.to.global.u64 	%rd15, %rd5;
	mul.wide.u32 	%rd16, %r2, 4;
	add.s64 	%rd17, %rd15, %rd16;
	st.global.u32 	[%rd17], %r17;
$L__BB3_9:
	ret;

}


// ===== COMPILED SASS (sm_100) =====

	.target	sm_100

	.elftype	@"ET_EXEC"


//--------------------- .note.nv.tkinfo           --------------------------
	.section	.note.nv.tkinfo,"",@"SHT_NOTE"
	.sectionflags	@"SHF_NOTE_NV_TKINFO"
	.tkinfo
        /*0018*/ 	.word	0x00000002
        /*0030*/ 	.string	""
        /*0030*/ 	.string	"ptxas"
        /*0030*/ 	.string	"Cuda compilation tools, release 13.0, V13.0.88"
        /*0030*/ 	.string	"Build cuda_13.0.r13.0/compiler.36424714_0"
        /*0030*/ 	.string	"-arch sm_100 -m 64 "



//--------------------- .note.nv.cuinfo           --------------------------
	.section	.note.nv.cuinfo,"",@"SHT_NOTE"
	.sectionflags	@"SHF_NOTE_NV_CUINFO"
        /*0018*/ 	.short	0x0002
        /*001a*/ 	.short	0x0064
        /*001c*/ 	.short	0x0082
	.zero		2


//--------------------- .nv.info                  --------------------------
	.section	.nv.info,"",@"SHT_CUDA_INFO"
	.align	4


	//----- nvinfo : EIATTR_REGCOUNT
	.align		4
        /*0000*/ 	.byte	0x04, 0x2f
        /*0002*/ 	.short	(.L_1 - .L_0)
	.align		4
.L_0:
        /*0004*/ 	.word	index@(_Z16reduceNeighboredPiS_j)
        /*0008*/ 	.word	0x00000010


	//----- nvinfo : EIATTR_FRAME_SIZE
	.align		4
.L_1:
        /*000c*/ 	.byte	0x04, 0x11
        /*000e*/ 	.short	(.L_3 - .L_2)
	.align		4
.L_2:
        /*0010*/ 	.word	index@(_Z16reduceNeighboredPiS_j)
        /*0014*/ 	.word	0x00000000


	//----- nvinfo : EIATTR_REGCOUNT
	.align		4
.L_3:
        /*0018*/ 	.byte	0x04, 0x2f
        /*001a*/ 	.short	(.L_5 - .L_4)
	.align		4
.L_4:
        /*001c*/ 	.word	index@(_Z20reduceNeighboredLessPiS_j)
        /*0020*/ 	.word	0x0000000e


	//----- nvinfo : EIATTR_FRAME_SIZE
	.align		4
.L_5:
        /*0024*/ 	.byte	0x04, 0x11
        /*0026*/ 	.short	(.L_7 - .L_6)
	.align		4
.L_6:
        /*0028*/ 	.word	index@(_Z20reduceNeighboredLessPiS_j)
        /*002c*/ 	.word	0x00000000


	//----- nvinfo : EIATTR_REGCOUNT
	.align		4
.L_7:
        /*0030*/ 	.byte	0x04, 0x2f
        /*0032*/ 	.short	(.L_9 - .L_8)
	.align		4
.L_8:
        /*0034*/ 	.word	index@(_Z17reduceInterleavedPiS_j)
        /*0038*/ 	.word	0x00000010


	//----- nvinfo : EIATTR_FRAME_SIZE
	.align		4
.L_9:
        /*003c*/ 	.byte	0x04, 0x11
        /*003e*/ 	.short	(.L_11 - .L_10)
	.align		4
.L_10:
        /*0040*/ 	.word	index@(_Z17reduceInterleavedPiS_j)
        /*0044*/ 	.word	0x00000000


	//----- nvinfo : EIATTR_REGCOUNT
	.align		4
.L_11:
        /*0048*/ 	.byte	0x04, 0x2f
        /*004a*/ 	.short	(.L_13 - .L_12)
	.align		4
.L_12:
        /*004c*/ 	.word	index@(_Z16reduceUnrolling2PiS_j)
        /*0050*/ 	.word	0x00000010


	//----- nvinfo : EIATTR_FRAME_SIZE
	.align		4
.L_13:
        /*0054*/ 	.byte	0x04, 0x11
        /*0056*/ 	.short	(.L_15 - .L_14)
	.align		4
.L_14:
        /*0058*/ 	.word	index@(_Z16reduceUnrolling2PiS_j)
        /*005c*/ 	.word	0x00000000


	//----- nvinfo : EIATTR_MIN_STACK_SIZE
	.align		4
.L_15:
        /*0060*/ 	.byte	0x04, 0x12
        /*0062*/ 	.short	(.L_17 - .L_16)
	.align		4
.L_16:
        /*0064*/ 	.word	index@(_Z16reduceUnrolling2PiS_j)
        /*0068*/ 	.word	0x00000000


	//----- nvinfo : EIATTR_MIN_STACK_SIZE
	.align		4
.L_17:
        /*006c*/ 	.byte	0x04, 0x12
        /*006e*/ 	.short	(.L_19 - .L_18)
	.align		4
.L_18:
        /*0070*/ 	.word	index@(_Z17reduceInterleavedPiS_j)
        /*0074*/ 	.word	0x00000000


	//----- nvinfo : EIATTR_MIN_STACK_SIZE
	.align		4
.L_19:
        /*0078*/ 	.byte	0x04, 0x12
        /*007a*/ 	.short	(.L_21 - .L_20)
	.align		4
.L_20:
        /*007c*/ 	.word	index@(_Z20reduceNeighboredLessPiS_j)
        /*0080*/ 	.word	0x00000000


	//----- nvinfo : EIATTR_MIN_STACK_SIZE
	.align		4
.L_21:
        /*0084*/ 	.byte	0x04, 0x12
        /*0086*/ 	.short	(.L_23 - .L_22)
	.align		4
.L_22:
        /*0088*/ 	.word	index@(_Z16reduceNeighboredPiS_j)
        /*008c*/ 	.word	0x00000000
.L_23:


//--------------------- .nv.compat                --------------------------
	.section	.nv.compat,"",@"SHT_CUDA_COMPAT_INFO"
	.align	4
        /*0000*/ 	.byte	0x02, 0x09, 0x00, 0x00, 0x02, 0x02, 0x01, 0x00, 0x02, 0x05, 0x05, 0x00, 0x03, 0x07, 0x01, 0x01
        /*0010*/ 	.byte	0x02, 0x03, 0x00, 0x00, 0x02, 0x06, 0x01, 0x00, 0x04, 0x0b, 0x08, 0x00, 0x09, 0x00, 0x00, 0x00
        /*0020*/ 	.byte	0x00, 0x00, 0x00, 0x00


//--------------------- .nv.info._Z16reduceUnrolling2PiS_j --------------------------
	.section	.nv.info._Z16reduceUnrolling2PiS_j,"",@"SHT_CUDA_INFO"
	.sectionflags	@""
	.align	4


	//----- nvinfo : EIATTR_CUDA_API_VERSION
	.align		4
        /*0000*/ 	.byte	0x04, 0x37
        /*0002*/ 	.short	(.L_25 - .L_24)
.L_24:
        /*0004*/ 	.word	0x00000082


	//----- nvinfo : EIATTR_KPARAM_INFO
	.align		4
.L_25:
        /*0008*/ 	.byte	0x04, 0x17
        /*000a*/ 	.short	(.L_27 - .L_26)
.L_26:
        /*000c*/ 	.word	0x00000000
        /*0010*/ 	.short	0x0002
        /*0012*/ 	.short	0x0010
        /*0014*/ 	.byte	0x00, 0xf0, 0x11, 0x00


	//----- nvinfo : EIATTR_KPARAM_INFO
	.align		4
.L_27:
        /*0018*/ 	.byte	0x04, 0x17
        /*001a*/ 	.short	(.L_29 - .L_28)
.L_28:
        /*001c*/ 	.word	0x00000000
        /*0020*/ 	.short	0x0001
        /*0022*/ 	.short	0x0008
        /*0024*/ 	.byte	0x00, 0xf5, 0x21, 0x00


	//----- nvinfo : EIATTR_KPARAM_INFO
	.align		4
.L_29:
        /*0028*/ 	.byte	0x04, 0x17
        /*002a*/ 	.short	(.L_31 - .L_30)
.L_30:
        /*002c*/ 	.word	0x00000000
        /*0030*/ 	.short	0x0000
        /*0032*/ 	.short	0x0000
        /*0034*/ 	.byte	0x00, 0xf5, 0x21, 0x00


	//----- nvinfo : EIATTR_SPARSE_MMA_MASK
	.align		4
.L_31:
        /*0038*/ 	.byte	0x03, 0x50
        /*003a*/ 	.short	0x0000


	//----- nvinfo : EIATTR_MAXREG_COUNT
	.align		4
        /*003c*/ 	.byte	0x03, 0x1b
        /*003e*/ 	.short	0x00ff


	//----- nvinfo : EIATTR_NUM_BARRIERS
	.align		4
        /*0040*/ 	.byte	0x02, 0x4c
        /*0042*/ 	.byte	0x01
	.zero		1


	//----- nvinfo : EIATTR_MERCURY_ISA_VERSION
	.align		4
        /*0044*/ 	.byte	0x03, 0x5f
        /*0046*/ 	.short	0x0101


	//----- nvinfo : EIATTR_VRC_CTA_INIT_COUNT
	.align		4
        /*0048*/ 	.byte	0x02, 0x4a
	.zero		1
	.zero		1


	//----- nvinfo : EIATTR_EXIT_INSTR_OFFSETS
	.align		4
        /*004c*/ 	.byte	0x04, 0x1c
        /*004e*/ 	.short	(.L_33 - .L_32)


	//   ....[0]....
.L_32:
        /*0050*/ 	.word	0x00000290


	//   ....[1]....
        /*0054*/ 	.word	0x000002e0


	//----- nvinfo : EIATTR_CRS_STACK_SIZE
	.align		4
.L_33:
        /*0058*/ 	.byte	0x04, 0x1e
        /*005a*/ 	.short	(.L_35 - .L_34)
.L_34:
        /*005c*/ 	.word	0x00000000


	//----- nvinfo : EIATTR_CBANK_PARAM_SIZE
	.align		4
.L_35:
        /*0060*/ 	.byte	0x03, 0x19
        /*0062*/ 	.short	0x0014


	//----- nvinfo : EIATTR_PARAM_CBANK
	.align		4
        /*0064*/ 	.byte	0x04, 0x0a
        /*0066*/ 	.short	(.L_37 - .L_36)
	.align		4
.L_36:
        /*0068*/ 	.word	index@(.nv.constant0._Z16reduceUnrolling2PiS_j)
        /*006c*/ 	.short	0x0380
        /*006e*/ 	.short	0x0014


	//----- nvinfo : EIATTR_SW_WAR
	.align		4
.L_37:
        /*0070*/ 	.byte	0x04, 0x36
        /*0072*/ 	.short	(.L_39 - .L_38)
.L_38:
        /*0074*/ 	.word	0x00000008
.L_39:


//--------------------- .nv.info._Z17reduceInterleavedPiS_j --------------------------
	.section	.nv.info._Z17reduceInterleavedPiS_j,"",@"SHT_CUDA_INFO"
	.sectionflags	@""
	.align	4


	//----- nvinfo : EIATTR_CUDA_API_VERSION
	.align		4
        /*0000*/ 	.byte	0x04, 0x37
        /*0002*/ 	.short	(.L_41 - .L_40)
.L_40:
        /*0004*/ 	.word	0x00000082


	//----- nvinfo : EIATTR_KPARAM_INFO
	.align		4
.L_41:
        /*0008*/ 	.byte	0x04, 0x17
        /*000a*/ 	.short	(.L_43 - .L_42)
.L_42:
        /*000c*/ 	.word	0x00000000
        /*0010*/ 	.short	0x0002
        /*0012*/ 	.short	0x0010
        /*0014*/ 	.byte	0x00, 0xf0, 0x11, 0x00


	//----- nvinfo : EIATTR_KPARAM_INFO
	.align		4
.L_43:
        /*0018*/ 	.byte	0x04, 0x17
        /*001a*/ 	.short	(.L_45 - .L_44)
.L_44:
        /*001c*/ 	.word	0x00000000
        /*0020*/ 	.short	0x0001
        /*0022*/ 	.short	0x0008
        /*0024*/ 	.byte	0x00, 0xf5, 0x21, 0x00


	//----- nvinfo : EIATTR_KPARAM_INFO
	.align		4
.L_45:
        /*0028*/ 	.byte	0x04, 0x17
        /*002a*/ 	.short	(.L_47 - .L_46)
.L_46:
        /*002c*/ 	.word	0x00000000
        /*0030*/ 	.short	0x0000
        /*0032*/ 	.short	0x0000
        /*0034*/ 	.byte	0x00, 0xf5, 0x21, 0x00


	//----- nvinfo : EIATTR_SPARSE_MMA_MASK
	.align		4
.L_47:
        /*0038*/ 	.byte	0x03, 0x50
        /*003a*/ 	.short	0x0000


	//----- nvinfo : EIATTR_MAXREG_COUNT
	.align		4
        /*003c*/ 	.byte	0x03, 0x1b
        /*003e*/ 	.short	0x00ff


	//----- nvinfo : EIATTR_NUM_BARRIERS
	.align		4
        /*0040*/ 	.byte	0x02, 0x4c
        /*0042*/ 	.byte	0x01
	.zero		1


	//----- nvinfo : EIATTR_MERCURY_ISA_VERSION
	.align		4
        /*0044*/ 	.byte	0x03, 0x5f
        /*0046*/ 	.short	0x0101


	//----- nvinfo : EIATTR_VRC_CTA_INIT_COUNT
	.align		4
        /*0048*/ 	.byte	0x02, 0x4a
	.zero		1
	.zero		1


	//----- nvinfo : EIATTR_EXIT_INSTR_OFFSETS
	.align		4
        /*004c*/ 	.byte	0x04, 0x1c
        /*004e*/ 	.short	(.L_49 - .L_48)


	//   ....[0]....
.L_48:
        /*0050*/ 	.word	0x000000a0


	//   ....[1]....
        /*0054*/ 	.word	0x000001f0


	//   ....[2]....
        /*0058*/ 	.word	0x00000240


	//----- nvinfo : EIATTR_CRS_STACK_SIZE
	.align		4
.L_49:
        /*005c*/ 	.byte	0x04, 0x1e
        /*005e*/ 	.short	(.L_51 - .L_50)
.L_50:
        /*0060*/ 	.word	0x00000000


	//----- nvinfo : EIATTR_CBANK_PARAM_SIZE
	.align		4
.L_51:
        /*0064*/ 	.byte	0x03, 0x19
        /*0066*/ 	.short	0x0014


	//----- nvinfo : EIATTR_PARAM_CBANK
	.align		4
        /*0068*/ 	.byte	0x04, 0x0a
        /*006a*/ 	.short	(.L_53 - .L_52)
	.align		4
.L_52:
        /*006c*/ 	.word	index@(.nv.constant0._Z17reduceInterleavedPiS_j)
        /*0070*/ 	.short	0x0380
        /*0072*/ 	.short	0x0014


	//----- nvinfo : EIATTR_SW_WAR
	.align		4
.L_53:
        /*0074*/ 	.byte	0x04, 0x36
        /*0076*/ 	.short	(.L_55 - .L_54)
.L_54:
        /*0078*/ 	.word	0x00000008
.L_55:


//--------------------- .nv.info._Z20reduceNeighboredLessPiS_j --------------------------
	.section	.nv.info._Z20reduceNeighboredLessPiS_j,"",@"SHT_CUDA_INFO"
	.sectionflags	@""
	.align	4


	//----- nvinfo : EIATTR_CUDA_API_VERSION
	.align		4
        /*0000*/ 	.byte	0x04, 0x37
        /*0002*/ 	.short	(.L_57 - .L_56)
.L_56:
        /*0004*/ 	.word	0x00000082


	//----- nvinfo : EIATTR_KPARAM_INFO
	.align		4
.L_57:
        /*0008*/ 	.byte	0x04, 0x17
        /*000a*/ 	.short	(.L_59 - .L_58)
.L_58:
        /*000c*/ 	.word	0x00000000
        /*0010*/ 	.short	0x0002
        /*0012*/ 	.short	0x0010
        /*0014*/ 	.byte	0x00, 0xf0, 0x11, 0x00


	//----- nvinfo : EIATTR_KPARAM_INFO
	.align		4
.L_59:
        /*0018*/ 	.byte	0x04, 0x17
        /*001a*/ 	.short	(.L_61 - .L_60)
.L_60:
        /*001c*/ 	.word	0x00000000
        /*0020*/ 	.short	0x0001
        /*0022*/ 	.short	0x0008
        /*0024*/ 	.byte	0x00, 0xf5, 0x21, 0x00


	//----- nvinfo : EIATTR_KPARAM_INFO
	.align		4
.L_61:
        /*0028*/ 	.byte	0x04, 0x17
        /*002a*/ 	.short	(.L_63 - .L_62)
.L_62:
        /*002c*/ 	.word	0x00000000
        /*0030*/ 	.short	0x0000
        /*0032*/ 	.short	0x0000
        /*0034*/ 	.byte	0x00, 0xf5, 0x21, 0x00


	//----- nvinfo : EIATTR_SPARSE_MMA_MASK
	.align		4
.L_63:
        /*0038*/ 	.byte	0x03, 0x50
        /*003a*/ 	.short	0x0000


	//----- nvinfo : EIATTR_MAXREG_COUNT
	.align		4
        /*003c*/ 	.byte	0x03, 0x1b
        /*003e*/ 	.short	0x00ff


	//----- nvinfo : EIATTR_NUM_BARRIERS
	.align		4
        /*0040*/ 	.byte	0x02, 0x4c
        /*0042*/ 	.byte	0x01
	.zero		1


	//----- nvinfo : EIATTR_MERCURY_ISA_VERSION
	.align		4
        /*0044*/ 	.byte	0x03, 0x5f
        /*0046*/ 	.short	0x0101


	//----- nvinfo : EIATTR_VRC_CTA_INIT_COUNT
	.align		4
        /*0048*/ 	.byte	0x02, 0x4a
	.zero		1
	.zero		1


	//----- nvinfo : EIATTR_EXIT_INSTR_OFFSETS
	.align		4
        /*004c*/ 	.byte	0x04, 0x1c
        /*004e*/ 	.short	(.L_65 - .L_64)


	//   ....[0]....
.L_64:
        /*0050*/ 	.word	0x00000090


	//   ....[1]....
        /*0054*/ 	.word	0x00000210


	//   ....[2]....
        /*0058*/ 	.word	0x00000260


	//----- nvinfo : EIATTR_CRS_STACK_SIZE
	.align		4
.L_65:
        /*005c*/ 	.byte	0x04, 0x1e
        /*005e*/ 	.short	(.L_67 - .L_66)
.L_66:
        /*0060*/ 	.word	0x00000000


	//----- nvinfo : EIATTR_CBANK_PARAM_SIZE
	.align		4
.L_67:
        /*0064*/ 	.byte	0x03, 0x19
        /*0066*/ 	.short	0x0014


	//----- nvinfo : EIATTR_PARAM_CBANK
	.align		4
        /*0068*/ 	.byte	0x04, 0x0a
        /*006a*/ 	.short	(.L_69 - .L_68)
	.align		4
.L_68:
        /*006c*/ 	.word	index@(.nv.constant0._Z20reduceNeighboredLessPiS_j)
        /*0070*/ 	.short	0x0380
        /*0072*/ 	.short	0x0014


	//----- nvinfo : EIATTR_SW_WAR
	.align		4
.L_69:
        /*0074*/ 	.byte	0x04, 0x36
        /*0076*/ 	.short	(.L_71 - .L_70)
.L_70:
        /*0078*/ 	.word	0x00000008
.L_71:


//--------------------- .nv.info._Z16reduceNeighboredPiS_j --------------------------
	.section	.nv.info._Z16reduceNeighboredPiS_j,"",@"SHT_CUDA_INFO"
	.sectionflags	@""
	.align	4


	//----- nvinfo : EIATTR_CUDA_API_VERSION
	.align		4
        /*0000*/ 	.byte	0x04, 0x37
        /*0002*/ 	.short	(.L_73 - .L_72)
.L_72:
        /*0004*/ 	.word	0x00000082


	//----- nvinfo : EIATTR_KPARAM_INFO
	.align		4
.L_73:
        /*0008*/ 	.byte	0x04, 0x17
        /*000a*/ 	.short	(.L_75 - .L_74)
.L_74:
        /*000c*/ 	.word	0x00000000
        /*0010*/ 	.short	0x0002
        /*0012*/ 	.short	0x0010
        /*0014*/ 	.byte	0x00, 0xf0, 0x11, 0x00


	//----- nvinfo : EIATTR_KPARAM_INFO
	.align		4
.L_75:
        /*0018*/ 	.byte	0x04, 0x17
        /*001a*/ 	.short	(.L_77 - .L_76)
.L_76:
        /*001c*/ 	.word	0x00000000
        /*0020*/ 	.short	0x0001
        /*0022*/ 	.short	0x0008
        /*0024*/ 	.byte	0x00, 0xf5, 0x21, 0x00


	//----- nvinfo : EIATTR_KPARAM_INFO
	.align		4
.L_77:
        /*0028*/ 	.byte	0x04, 0x17
        /*002a*/ 	.short	(.L_79 - .L_78)
.L_78:
        /*002c*/ 	.word	0x00000000
        /*0030*/ 	.short	0x0000
        /*0032*/ 	.short	0x0000
        /*0034*/ 	.byte	0x00, 0xf5, 0x21, 0x00


	//----- nvinfo : EIATTR_SPARSE_MMA_MASK
	.align		4
.L_79:
        /*0038*/ 	.byte	0x03, 0x50
        /*003a*/ 	.short	0x0000


	//----- nvinfo : EIATTR_MAXREG_COUNT
	.align		4
        /*003c*/ 	.byte	0x03, 0x1b
        /*003e*/ 	.short	0x00ff


	//----- nvinfo : EIATTR_NUM_BARRIERS
	.align		4
        /*0040*/ 	.byte	0x02, 0x4c
        /*0042*/ 	.byte	0x01
	.zero		1


	//----- nvinfo : EIATTR_MERCURY_ISA_VERSION
	.align		4
        /*0044*/ 	.byte	0x03, 0x5f
        /*0046*/ 	.short	0x0101


	//----- nvinfo : EIATTR_VRC_CTA_INIT_COUNT
	.align		4
        /*0048*/ 	.byte	0x02, 0x4a
	.zero		1
	.zero		1


	//----- nvinfo : EIATTR_EXIT_INSTR_OFFSETS
	.align		4
        /*004c*/ 	.byte	0x04, 0x1c
        /*004e*/ 	.short	(.L_81 - .L_80)


	//   ....[0]....
.L_80:
        /*0050*/ 	.word	0x00000050


	//   ....[1]....
        /*0054*/ 	.word	0x000001f0


	//   ....[2]....
        /*0058*/ 	.word	0x00000240


	//----- nvinfo : EIATTR_CRS_STACK_SIZE
	.align		4
.L_81:
        /*005c*/ 	.byte	0x04, 0x1e
        /*005e*/ 	.short	(.L_83 - .L_82)
.L_82:
        /*0060*/ 	.word	0x00000000


	//----- nvinfo : EIATTR_CBANK_PARAM_SIZE
	.align		4
.L_83:
        /*0064*/ 	.byte	0x03, 0x19
        /*0066*/ 	.short	0x0014


	//----- nvinfo : EIATTR_PARAM_CBANK
	.align		4
        /*0068*/ 	.byte	0x04, 0x0a
        /*006a*/ 	.short	(.L_85 - .L_84)
	.align		4
.L_84:
        /*006c*/ 	.word	index@(.nv.constant0._Z16reduceNeighboredPiS_j)
        /*0070*/ 	.short	0x0380
        /*0072*/ 	.short	0x0014


	//----- nvinfo : EIATTR_SW_WAR
	.align		4
.L_85:
        /*0074*/ 	.byte	0x04, 0x36
        /*0076*/ 	.short	(.L_87 - .L_86)
.L_86:
        /*0078*/ 	.word	0x00000008
.L_87:


//--------------------- .nv.callgraph             --------------------------
	.section	.nv.callgraph,"",@"SHT_CUDA_CALLGRAPH"
	.align	4
	.sectionentsize	8
	.align		4
        /*0000*/ 	.word	0x00000000
	.align		4
        /*0004*/ 	.word	0xffffffff
	.align		4
        /*0008*/ 	.word	0x00000000
	.align		4
        /*000c*/ 	.word	0xfffffffe
	.align		4
        /*0010*/ 	.word	0x00000000
	.align		4
        /*0014*/ 	.word	0xfffffffd
	.align		4
        /*0018*/ 	.word	0x00000000
	.align		4
        /*001c*/ 	.word	0xfffffffc


//--------------------- .text._Z16reduceUnrolling2PiS_j --------------------------
	.section	.text._Z16reduceUnrolling2PiS_j,"ax",@progbits
	.align	128
        .global         _Z16reduceUnrolling2PiS_j
        .type           _Z16reduceUnrolling2PiS_j,@function
        .size           _Z16reduceUnrolling2PiS_j,(.L_x_20 - _Z16reduceUnrolling2PiS_j)
        .other          _Z16reduceUnrolling2PiS_j,@"STO_CUDA_ENTRY STV_DEFAULT"
_Z16reduceUnrolling2PiS_j:
.text._Z16reduceUnrolling2PiS_j:
[----:B------:R-:W-:Y:S01]  /*0000*/  LDC R1, c[0x0][0x37c] ;  /* 0x0000df00ff017b82 */ /* 0x000fe20000000800 */
[----:B------:R-:W0:Y:S01]  /*0010*/  S2R R0, SR_CTAID.X ;  /* 0x0000000000007919 */ /* 0x000e220000002500 */
[----:B------:R-:W0:Y:S06]  /*0020*/  LDCU UR6, c[0x0][0x360] ;  /* 0x00006c00ff0677ac */ /* 0x000e2c0008000800 */
[----:B------:R-:W1:Y:S01]  /*0030*/  LDC.64 R12, c[0x0][0x380] ;  /* 0x0000e000ff0c7b82 */ /* 0x000e620000000a00 */
[----:B------:R-:W2:Y:S01]  /*0040*/  S2R R10, SR_TID.X ;  /* 0x00000000000a7919 */ /* 0x000ea20000002100 */
[----:B------:R-:W3:Y:S01]  /*0050*/  LDCU UR4, c[0x0][0x390] ;  /* 0x00007200ff0477ac */ /* 0x000ee20008000800 */
[----:B0-----:R-:W-:-:S04]  /*0060*/  IMAD R2, R0, UR6, RZ ;  /* 0x0000000600027c24 */ /* 0x001fc8000f8e02ff */
[----:B------:R-:W-:-:S05]  /*0070*/  IMAD.SHL.U32 R7, R2, 0x2, RZ ;  /* 0x0000000202077824 */ /* 0x000fca00078e00ff */
[----:B--2---:R-:W-:-:S05]  /*0080*/  IADD3 R9, PT, PT, R7, R10, RZ ;  /* 0x0000000a07097210 */ /* 0x004fca0007ffe0ff */
[----:B------:R-:W-:-:S05]  /*0090*/  VIADD R3, R9, UR6 ;  /* 0x0000000609037c36 */ /* 0x000fca0008000000 */
[----:B---3--:R-:W-:Y:S01]  /*00a0*/  ISETP.GE.U32.AND P0, PT, R3, UR4, PT ;  /* 0x0000000403007c0c */ /* 0x008fe2000bf06070 */
[----:B------:R-:W0:-:S12]  /*00b0*/  LDCU.64 UR4, c[0x0][0x358] ;  /* 0x00006b00ff0477ac */ /* 0x000e180008000a00 */
[----:B------:R-:W2:Y:S02]  /*00c0*/  @!P0 LDC.64 R4, c[0x0][0x380] ;  /* 0x0000e000ff048b82 */ /* 0x000ea40000000a00 */
[----:B--2---:R-:W-:-:S04]  /*00d0*/  @!P0 IMAD.WIDE.U32 R2, R3, 0x4, R4 ;  /* 0x0000000403028825 */ /* 0x004fc800078e0004 */
[----:B------:R-:W-:Y:S02]  /*00e0*/  @!P0 IMAD.WIDE.U32 R4, R9, 0x4, R4 ;  /* 0x0000000409048825 */ /* 0x000fe400078e0004 */
[----:B0-----:R-:W2:Y:S04]  /*00f0*/  @!P0 LDG.E R2, desc[UR4][R2.64] ;  /* 0x0000000402028981 */ /* 0x001ea8000c1e1900 */
[----:B------:R-:W2:Y:S01]  /*0100*/  @!P0 LDG.E R9, desc[UR4][R4.64] ;  /* 0x0000000404098981 */ /* 0x000ea2000c1e1900 */
[----:B------:R-:W-:Y:S01]  /*0110*/  IMAD.U32 R8, RZ, RZ, UR6 ;  /* 0x00000006ff087e24 */ /* 0x000fe2000f8e00ff */
[----:B-1----:R-:W-:-:S04]  /*0120*/  LEA R6, P1, R7, R12, 0x2 ;  /* 0x0000000c07067211 */ /* 0x002fc800078210ff */
[----:B------:R-:W-:Y:S02]  /*0130*/  LEA.HI.X R7, R7, R13, RZ, 0x2, P1 ;  /* 0x0000000d07077211 */ /* 0x000fe400008f14ff */
[----:B--2---:R-:W-:-:S05]  /*0140*/  @!P0 IADD3 R9, PT, PT, R2, R9, RZ ;  /* 0x0000000902098210 */ /* 0x004fca0007ffe0ff */
[----:B------:R0:W-:Y:S01]  /*0150*/  @!P0 STG.E desc[UR4][R4.64], R9 ;  /* 0x0000000904008986 */ /* 0x0001e2000c101904 */
[----:B------:R-:W-:Y:S01]  /*0160*/  BAR.SYNC.DEFER_BLOCKING 0x0 ;  /* 0x0000000000007b1d */ /* 0x000fe20000010000 */
[----:B------:R-:W-:-:S13]  /*0170*/  ISETP.GE.U32.AND P0, PT, R8, 0x2, PT ;  /* 0x000000020800780c */ /* 0x000fda0003f06070 */
[----:B0-----:R-:W-:Y:S05]  /*0180*/  @!P0 BRA `(.L_x_0) ;  /* 0x00000000003c8947 */ /* 0x001fea0003800000 */
[----:B------:R-:W-:-:S07]  /*0190*/  IMAD.WIDE.U32 R2, R10, 0x4, R6 ;  /* 0x000000040a027825 */ /* 0x000fce00078e0006 */
.L_x_3:
[----:B------:R-:W-:Y:S01]  /*01a0*/  SHF.R.U32.HI R11, RZ, 0x1, R8 ;  /* 0x00000001ff0b7819 */ /* 0x000fe20000011608 */
[----:B------:R-:W-:Y:S03]  /*01b0*/  BSSY.RECONVERGENT B0, `(.L_x_1) ;  /* 0x0000008000007945 */ /* 0x000fe60003800200 */
[----:B------:R-:W-:-:S13]  /*01c0*/  ISETP.GE.U32.AND P0, PT, R10, R11, PT ;  /* 0x0000000b0a00720c */ /* 0x000fda0003f06070 */
[----:B0-----:R-:W-:Y:S05]  /*01d0*/  @P0 BRA `(.L_x_2) ;  /* 0x0000000000140947 */ /* 0x001fea0003800000 */
[----:B------:R-:W-:Y:S01]  /*01e0*/  IMAD.WIDE.U32 R4, R11, 0x4, R2 ;  /* 0x000000040b047825 */ /* 0x000fe200078e0002 */
[----:B------:R-:W2:Y:S05]  /*01f0*/  LDG.E R9, desc[UR4][R2.64] ;  /* 0x0000000402097981 */ /* 0x000eaa000c1e1900 */
[----:B------:R-:W2:Y:S02]  /*0200*/  LDG.E R4, desc[UR4][R4.64] ;  /* 0x0000000404047981 */ /* 0x000ea4000c1e1900 */
[----:B--2---:R-:W-:-:S05]  /*0210*/  IADD3 R9, PT, PT, R4, R9, RZ ;  /* 0x0000000904097210 */ /* 0x004fca0007ffe0ff */
[----:B------:R0:W-:Y:S02]  /*0220*/  STG.E desc[UR4][R2.64], R9 ;  /* 0x0000000902007986 */ /* 0x0001e4000c101904 */
.L_x_2:
[----:B------:R-:W-:Y:S05]  /*0230*/  BSYNC.RECONVERGENT B0 ;  /* 0x0000000000007941 */ /* 0x000fea0003800200 */
.L_x_1:
[----:B------:R-:W-:Y:S01]  /*0240*/  BAR.SYNC.DEFER_BLOCKING 0x0 ;  /* 0x0000000000007b1d */ /* 0x000fe20000010000 */
[----:B------:R-:W-:Y:S01]  /*0250*/  ISETP.GT.U32.AND P0, PT, R8, 0x3, PT ;  /* 0x000000030800780c */ /* 0x000fe20003f04070 */
[----:B------:R-:W-:-:S12]  /*0260*/  IMAD.MOV.U32 R8, RZ, RZ, R11 ;  /* 0x000000ffff087224 */ /* 0x000fd800078e000b */
[----:B------:R-:W-:Y:S05]  /*0270*/  @P0 BRA `(.L_x_3) ;  /* 0xfffffffc00c80947 */ /* 0x000fea000383ffff */
.L_x_0:
[----:B------:R-:W-:-:S13]  /*0280*/  ISETP.NE.AND P0, PT, R10, RZ, PT ;  /* 0x000000ff0a00720c */ /* 0x000fda0003f05270 */
[----:B------:R-:W-:Y:S05]  /*0290*/  @P0 EXIT ;  /* 0x000000000000094d */ /* 0x000fea0003800000 */
[----:B------:R-:W2:Y:S01]  /*02a0*/  LDG.E R7, desc[UR4][R6.64] ;  /* 0x0000000406077981 */ /* 0x000ea2000c1e1900 */
[----:B0-----:R-:W0:Y:S02]  /*02b0*/  LDC.64 R2, c[0x0][0x388] ;  /* 0x0000e200ff027b82 */ /* 0x001e240000000a00 */
[----:B0-----:R-:W-:-:S05]  /*02c0*/  IMAD.WIDE.U32 R2, R0, 0x4, R2 ;  /* 0x0000000400027825 */ /* 0x001fca00078e0002 */
[----:B--2---:R-:W-:Y:S01]  /*02d0*/  STG.E desc[UR4][R2.64], R7 ;  /* 0x0000000702007986 */ /* 0x004fe2000c101904 */
[----:B------:R-:W-:Y:S05]  /*02e0*/  EXIT ;  /* 0x000000000000794d */ /* 0x000fea0003800000 */
.L_x_4:
[----:B------:R-:W-:-:S00]  /*02f0*/  BRA `(.L_x_4) ;  /* 0xfffffffc00fc7947 */ /* 0x000fc0000383ffff */
[----:B------:R-:W-:-:S00]  /*0300*/  NOP ;  /* 0x0000000000007918 */ /* 0x000fc00000000000 */
[----:B------:R-:W-:-:S00]  /*0310*/  NOP ;  /* 0x0000000000007918 */ /* 0x000fc00000000000 */
[----:B------:R-:W-:-:S00]  /*0320*/  NOP ;  /* 0x0000000000007918 */ /* 0x000fc00000000000 */
[----:B------:R-:W-:-:S00]  /*0330*/  NOP ;  /* 0x0000000000007918 */ /* 0x000fc00000000000 */
[----:B------:R-:W-:-:S00]  /*0340*/  NOP ;  /* 0x0000000000007918 */ /* 0x000fc00000000000 */
[----:B------:R-:W-:-:S00]  /*0350*/  NOP ;  /* 0x0000000000007918 */ /* 0x000fc00000000000 */
[----:B------:R-:W-:-:S00]  /*0360*/  NOP ;  /* 0x0000000000007918 */ /* 0x000fc00000000000 */
[----:B------:R-:W-:-:S00]  /*0370*/  NOP ;  /* 0x0000000000007918 */ /* 0x000fc00000000000 */
.L_x_20:


//--------------------- .text._Z17reduceInterleavedPiS_j --------------------------
	.section	.text._Z17reduceInterleavedPiS_j,"ax",@progbits
	.align	128
        .global         _Z17reduceInterleavedPiS_j
        .type           _Z17reduceInterleavedPiS_j,@function
        .size           _Z17reduceInterleavedPiS_j,(.L_x_21 - _Z17reduceInterleavedPiS_j)
        .other          _Z17reduceInterleavedPiS_j,@"STO_CUDA_ENTRY STV_DEFAULT"
_Z17reduceInterleavedPiS_j:
.text._Z17reduceInterleavedPiS_j:
[----:B------:R-:W-:Y:S01]  /*0000*/  LDC R1, c[0x0][0x37c] ;  /* 0x0000df00ff017b82 */ /* 0x000fe20000000800 */
[----:B------:R-:W0:Y:S01]  /*0010*/  S2R R11, SR_CTAID.X ;  /* 0x00000000000b7919 */ /* 0x000e220000002500 */
[----:B------:R-:W0:Y:S06]  /*0020*/  LDCU UR4, c[0x0][0x360] ;  /* 0x00006c00ff0477ac */ /* 0x000e2c0008000800 */
[----:B------:R-:W1:Y:S01]  /*0030*/  LDC.64 R2, c[0x0][0x380] ;  /* 0x0000e000ff027b82 */ /* 0x000e620000000a00 */
[----:B------:R-:W2:Y:S01]  /*0040*/  S2R R8, SR_TID.X ;  /* 0x0000000000087919 */ /* 0x000ea20000002100 */
[----:B------:R-:W3:Y:S01]  /*0050*/  LDCU UR5, c[0x0][0x390] ;  /* 0x00007200ff0577ac */ /* 0x000ee20008000800 */
[----:B0-----:R-:W-:-:S04]  /*0060*/  IMAD R5, R11, UR4, RZ ;  /* 0x000000040b057c24 */ /* 0x001fc8000f8e02ff */
[----:B--2---:R-:W-:-:S05]  /*0070*/  IMAD.IADD R0, R5, 0x1, R8 ;  /* 0x0000000105007824 */ /* 0x004fca00078e0208 */
[----:B---3--:R-:W-:Y:S01]  /*0080*/  ISETP.GE.U32.AND P0, PT, R0, UR5, PT ;  /* 0x0000000500007c0c */ /* 0x008fe2000bf06070 */
[----:B------:R-:W-:-:S12]  /*0090*/  IMAD.U32 R0, RZ, RZ, UR4 ;  /* 0x00000004ff007e24 */ /* 0x000fd8000f8e00ff */
[----:B-1----:R-:W-:Y:S05]  /*00a0*/  @P0 EXIT ;  /* 0x000000000000094d */ /* 0x002fea0003800000 */
[----:B------:R-:W-:Y:S01]  /*00b0*/  ISETP.GE.U32.AND P0, PT, R0, 0x2, PT ;  /* 0x000000020000780c */ /* 0x000fe20003f06070 */
[----:B------:R-:W0:Y:S01]  /*00c0*/  LDCU.64 UR4, c[0x0][0x358] ;  /* 0x00006b00ff0477ac */ /* 0x000e220008000a00 */
[----:B------:R-:W-:-:S11]  /*00d0*/  IMAD.WIDE.U32 R2, R5, 0x4, R2 ;  /* 0x0000000405027825 */ /* 0x000fd600078e0002 */
[----:B------:R-:W-:Y:S05]  /*00e0*/  @!P0 BRA `(.L_x_5) ;  /* 0x00000000003c8947 */ /* 0x000fea0003800000 */
[----:B------:R-:W-:-:S07]  /*00f0*/  IMAD.WIDE.U32 R4, R8, 0x4, R2 ;  /* 0x0000000408047825 */ /* 0x000fce00078e0002 */
.L_x_8:
[----:B------:R-:W-:Y:S01]  /*0100*/  SHF.R.U32.HI R13, RZ, 0x1, R0 ;  /* 0x00000001ff0d7819 */ /* 0x000fe20000011600 */
[----:B------:R-:W-:Y:S03]  /*0110*/  BSSY.RECONVERGENT B0, `(.L_x_6) ;  /* 0x0000008000007945 */ /* 0x000fe60003800200 */
[----:B------:R-:W-:-:S13]  /*0120*/  ISETP.GE.U32.AND P0, PT, R8, R13, PT ;  /* 0x0000000d0800720c */ /* 0x000fda0003f06070 */
[----:B-1----:R-:W-:Y:S05]  /*0130*/  @P0 BRA `(.L_x_7) ;  /* 0x0000000000140947 */ /* 0x002fea0003800000 */
[----:B------:R-:W-:Y:S01]  /*0140*/  IMAD.WIDE.U32 R6, R13, 0x4, R4 ;  /* 0x000000040d067825 */ /* 0x000fe200078e0004 */
[----:B0-----:R-:W2:Y:S05]  /*0150*/  LDG.E R9, desc[UR4][R4.64] ;  /* 0x0000000404097981 */ /* 0x001eaa000c1e1900 */
[----:B------:R-:W2:Y:S02]  /*0160*/  LDG.E R6, desc[UR4][R6.64] ;  /* 0x0000000406067981 */ /* 0x000ea4000c1e1900 */
[----:B--2---:R-:W-:-:S05]  /*0170*/  IADD3 R9, PT, PT, R6, R9, RZ ;  /* 0x0000000906097210 */ /* 0x004fca0007ffe0ff */
[----:B------:R1:W-:Y:S02]  /*0180*/  STG.E desc[UR4][R4.64], R9 ;  /* 0x0000000904007986 */ /* 0x0003e4000c101904 */
.L_x_7:
[----:B0-----:R-:W-:Y:S05]  /*0190*/  BSYNC.RECONVERGENT B0 ;  /* 0x0000000000007941 */ /* 0x001fea0003800200 */
.L_x_6:
[----:B------:R-:W-:Y:S01]  /*01a0*/  BAR.SYNC.DEFER_BLOCKING 0x0 ;  /* 0x0000000000007b1d */ /* 0x000fe20000010000 */
[----:B------:R-:W-:Y:S02]  /*01b0*/  ISETP.GT.U32.AND P0, PT, R0, 0x3, PT ;  /* 0x000000030000780c */ /* 0x000fe40003f04070 */
[----:B------:R-:W-:-:S11]  /*01c0*/  MOV R0, R13 ;  /* 0x0000000d00007202 */ /* 0x000fd60000000f00 */
[----:B------:R-:W-:Y:S05]  /*01d0*/  @P0 BRA `(.L_x_8) ;  /* 0xfffffffc00c80947 */ /* 0x000fea000383ffff */
.L_x_5:
[----:B------:R-:W-:-:S13]  /*01e0*/  ISETP.NE.AND P0, PT, R8, RZ, PT ;  /* 0x000000ff0800720c */ /* 0x000fda0003f05270 */
[----:B0-----:R-:W-:Y:S05]  /*01f0*/  @P0 EXIT ;  /* 0x000000000000094d */ /* 0x001fea0003800000 */
[----:B------:R-:W2:Y:S01]  /*0200*/  LDG.E R3, desc[UR4][R2.64] ;  /* 0x0000000402037981 */ /* 0x000ea2000c1e1900 */
[----:B-1----:R-:W0:Y:S02]  /*0210*/  LDC.64 R4, c[0x0][0x388] ;  /* 0x0000e200ff047b82 */ /* 0x002e240000000a00 */
[----:B0-----:R-:W-:-:S05]  /*0220*/  IMAD.WIDE.U32 R4, R11, 0x4, R4 ;  /* 0x000000040b047825 */ /* 0x001fca00078e0004 */
[----:B--2---:R-:W-:Y:S01]  /*0230*/  STG.E desc[UR4][R4.64], R3 ;  /* 0x0000000304007986 */ /* 0x004fe2000c101904 */
[----:B------:R-:W-:Y:S05]  /*0240*/  EXIT ;  /* 0x000000000000794d */ /* 0x000fea0003800000 */
.L_x_9:
        /* <DEDUP_REMOVED lines=11> */
.L_x_21:


//--------------------- .text._Z20reduceNeighboredLessPiS_j --------------------------
	.section	.text._Z20reduceNeighboredLessPiS_j,"ax",@progbits
	.align	128
        .global         _Z20reduceNeighboredLessPiS_j
        .type           _Z20reduceNeighboredLessPiS_j,@function
        .size           _Z20reduceNeighboredLessPiS_j,(.L_x_22 - _Z20reduceNeighboredLessPiS_j)
        .other          _Z20reduceNeighboredLessPiS_j,@"STO_CUDA_ENTRY STV_DEFAULT"
_Z20reduceNeighboredLessPiS_j:
.text._Z20reduceNeighboredLessPiS_j:
[----:B------:R-:W-:Y:S01]  /*0000*/  LDC R1, c[0x0][0x37c] ;  /* 0x0000df00ff017b82 */ /* 0x000fe20000000800 */
[----:B------:R-:W0:Y:S01]  /*0010*/  S2R R11, SR_CTAID.X ;  /* 0x00000000000b7919 */ /* 0x000e220000002500 */
[----:B------:R-:W0:Y:S01]  /*0020*/  LDCU UR6, c[0x0][0x360] ;  /* 0x00006c00ff0677ac */ /* 0x000e220008000800 */
[----:B------:R-:W1:Y:S01]  /*0030*/  S2R R0, SR_TID.X ;  /* 0x0000000000007919 */ /* 0x000e620000002100 */
[----:B------:R-:W2:Y:S01]  /*0040*/  LDCU UR4, c[0x0][0x390] ;  /* 0x00007200ff0477ac */ /* 0x000ea20008000800 */
[----:B0-----:R-:W-:-:S05]  /*0050*/  IMAD R5, R11, UR6, RZ ;  /* 0x000000060b057c24 */ /* 0x001fca000f8e02ff */
[----:B-1----:R-:W-:-:S04]  /*0060*/  IADD3 R2, PT, PT, R5, R0, RZ ;  /* 0x0000000005027210 */ /* 0x002fc80007ffe0ff */
[----:B--2---:R-:W-:Y:S02]  /*0070*/  ISETP.GE.U32.AND P0, PT, R2, UR4, PT ;  /* 0x0000000402007c0c */ /* 0x004fe4000bf06070 */
[----:B------:R-:W0:Y:S11]  /*0080*/  LDC.64 R2, c[0x0][0x380] ;  /* 0x0000e000ff027b82 */ /* 0x000e360000000a00 */
[----:B------:R-:W-:Y:S05]  /*0090*/  @P0 EXIT ;  /* 0x000000000000094d */ /* 0x000fea0003800000 */
[----:B------:R-:W-:Y:S01]  /*00a0*/  UISETP.GE.U32.AND UP0, UPT, UR6, 0x2, UPT ;  /* 0x000000020600788c */ /* 0x000fe2000bf06070 */
[----:B0-----:R-:W-:Y:S01]  /*00b0*/  IMAD.WIDE.U32 R2, R5, 0x4, R2 ;  /* 0x0000000405027825 */ /* 0x001fe200078e0002 */
[----:B------:R-:W0:Y:S07]  /*00c0*/  LDCU.64 UR8, c[0x0][0x358] ;  /* 0x00006b00ff0877ac */ /* 0x000e2e0008000a00 */
[----:B------:R-:W-:Y:S05]  /*00d0*/  BRA.U !UP0, `(.L_x_10) ;  /* 0x0000000108487547 */ /* 0x000fea000b800000 */
[----:B------:R-:W-:-:S05]  /*00e0*/  UMOV UR4, 0x1 ;  /* 0x0000000100047882 */ /* 0x000fca0000000000 */
.L_x_13:
[----:B------:R-:W-:Y:S01]  /*00f0*/  USHF.L.U32 UR5, UR4, 0x1, URZ ;  /* 0x0000000104057899 */ /* 0x000fe200080006ff */
[----:B------:R-:W-:Y:S05]  /*0100*/  BSSY.RECONVERGENT B0, `(.L_x_11) ;  /* 0x000000b000007945 */ /* 0x000fea0003800200 */
[----:B-1----:R-:W-:-:S05]  /*0110*/  IMAD R7, R0, UR5, RZ ;  /* 0x0000000500077c24 */ /* 0x002fca000f8e02ff */
[----:B------:R-:W-:-:S13]  /*0120*/  ISETP.GE.U32.AND P0, PT, R7, UR6, PT ;  /* 0x0000000607007c0c */ /* 0x000fda000bf06070 */
[----:B------:R-:W-:Y:S05]  /*0130*/  @P0 BRA `(.L_x_12) ;  /* 0x00000000001c0947 */ /* 0x000fea0003800000 */
[C---:B------:R-:W-:Y:S01]  /*0140*/  IADD3 R5, PT, PT, R7.reuse, UR4, RZ ;  /* 0x0000000407057c10 */ /* 0x040fe2000fffe0ff */
[----:B------:R-:W-:-:S04]  /*0150*/  IMAD.WIDE.U32 R6, R7, 0x4, R2 ;  /* 0x0000000407067825 */ /* 0x000fc800078e0002 */
[----:B------:R-:W-:Y:S01]  /*0160*/  IMAD.WIDE.U32 R4, R5, 0x4, R2 ;  /* 0x0000000405047825 */ /* 0x000fe200078e0002 */
[----:B0-----:R-:W2:Y:S05]  /*0170*/  LDG.E R9, desc[UR8][R6.64] ;  /* 0x0000000806097981 */ /* 0x001eaa000c1e1900 */
[----:B------:R-:W2:Y:S02]  /*0180*/  LDG.E R4, desc[UR8][R4.64] ;  /* 0x0000000804047981 */ /* 0x000ea4000c1e1900 */
[----:B--2---:R-:W-:-:S05]  /*0190*/  IADD3 R9, PT, PT, R4, R9, RZ ;  /* 0x0000000904097210 */ /* 0x004fca0007ffe0ff */
[----:B------:R1:W-:Y:S02]  /*01a0*/  STG.E desc[UR8][R6.64], R9 ;  /* 0x0000000906007986 */ /* 0x0003e4000c101908 */
.L_x_12:
[----:B0-----:R-:W-:Y:S05]  /*01b0*/  BSYNC.RECONVERGENT B0 ;  /* 0x0000000000007941 */ /* 0x001fea0003800200 */
.L_x_11:
[----:B------:R-:W-:Y:S01]  /*01c0*/  BAR.SYNC.DEFER_BLOCKING 0x0 ;  /* 0x0000000000007b1d */ /* 0x000fe20000010000 */
[----:B------:R-:W-:-:S05]  /*01d0*/  UISETP.GE.U32.AND UP0, UPT, UR5, UR6, UPT ;  /* 0x000000060500728c */ /* 0x000fca000bf06070 */
[----:B------:R-:W-:-:S04]  /*01e0*/  UMOV UR4, UR5 ;  /* 0x0000000500047c82 */ /* 0x000fc80008000000 */
[----:B------:R-:W-:Y:S05]  /*01f0*/  BRA.U !UP0, `(.L_x_13) ;  /* 0xfffffffd08bc7547 */ /* 0x000fea000b83ffff */
.L_x_10:
[----:B------:R-:W-:-:S13]  /*0200*/  ISETP.NE.AND P0, PT, R0, RZ, PT ;  /* 0x000000ff0000720c */ /* 0x000fda0003f05270 */
[----:B0-----:R-:W-:Y:S05]  /*0210*/  @P0 EXIT ;  /* 0x000000000000094d */ /* 0x001fea0003800000 */
[----:B------:R-:W2:Y:S01]  /*0220*/  LDG.E R3, desc[UR8][R2.64] ;  /* 0x0000000802037981 */ /* 0x000ea2000c1e1900 */
[----:B------:R-:W0:Y:S02]  /*0230*/  LDC.64 R4, c[0x0][0x388] ;  /* 0x0000e200ff047b82 */ /* 0x000e240000000a00 */
[----:B0-----:R-:W-:-:S05]  /*0240*/  IMAD.WIDE.U32 R4, R11, 0x4, R4 ;  /* 0x000000040b047825 */ /* 0x001fca00078e0004 */
[----:B--2---:R-:W-:Y:S01]  /*0250*/  STG.E desc[UR8][R4.64], R3 ;  /* 0x0000000304007986 */ /* 0x004fe2000c101908 */
[----:B------:R-:W-:Y:S05]  /*0260*/  EXIT ;  /* 0x000000000000794d */ /* 0x000fea0003800000 */
.L_x_14:
        /* <DEDUP_REMOVED lines=9> */
.L_x_22:


//--------------------- .text._Z16reduceNeighboredPiS_j --------------------------
	.section	.text._Z16reduceNeighboredPiS_j,"ax",@progbits
	.align	128
        .global         _Z16reduceNeighboredPiS_j
        .type           _Z16reduceNeighboredPiS_j,@function
        .size           _Z16reduceNeighboredPiS_j,(.L_x_23 - _Z16reduceNeighboredPiS_j)
        .other          _Z16reduceNeighboredPiS_j,@"STO_CUDA_ENTRY STV_DEFAULT"
_Z16reduceNeighboredPiS_j:
.text._Z16reduceNeighboredPiS_j:
[----:B------:R-:W-:Y:S01]  /*0000*/  LDC R1, c[0x0][0x37c] ;  /* 0x0000df00ff017b82 */ /* 0x000fe20000000800 */
[----:B------:R-:W0:Y:S01]  /*0010*/  S2R R11, SR_TID.X ;  /* 0x00000000000b7919 */ /* 0x000e220000002100 */
[----:B------:R-:W0:Y:S02]  /*0020*/  LDCU UR4, c[0x0][0x390] ;  /* 0x00007200ff0477ac */ /* 0x000e240008000800 */
[----:B0-----:R-:W-:Y:S01]  /*0030*/  ISETP.GE.U32.AND P0, PT, R11, UR4, PT ;  /* 0x000000040b007c0c */ /* 0x001fe2000bf06070 */
[----:B------:R-:W0:-:S12]  /*0040*/  LDCU UR4, c[0x0][0x360] ;  /* 0x00006c00ff0477ac */ /* 0x000e180008000800 */
[----:B0-----:R-:W-:Y:S05]  /*0050*/  @P0 EXIT ;  /* 0x000000000000094d */ /* 0x001fea0003800000 */
[----:B------:R-:W0:Y:S01]  /*0060*/  S2R R13, SR_CTAID.X ;  /* 0x00000000000d7919 */ /* 0x000e220000002500 */
[----:B------:R-:W1:Y:S01]  /*0070*/  LDC.64 R2, c[0x0][0x380] ;  /* 0x0000e000ff027b82 */ /* 0x000e620000000a00 */
[----:B------:R-:W-:Y:S01]  /*0080*/  UISETP.GE.U32.AND UP0, UPT, UR4, 0x2, UPT ;  /* 0x000000020400788c */ /* 0x000fe2000bf06070 */
[----:B------:R-:W2:Y:S01]  /*0090*/  LDCU.64 UR6, c[0x0][0x358] ;  /* 0x00006b00ff0677ac */ /* 0x000ea20008000a00 */
[----:B0-----:R-:W-:-:S04]  /*00a0*/  IMAD R5, R13, UR4, RZ ;  /* 0x000000040d057c24 */ /* 0x001fc8000f8e02ff */
[----:B-1----:R-:W-:-:S03]  /*00b0*/  IMAD.WIDE.U32 R2, R5, 0x4, R2 ;  /* 0x0000000405027825 */ /* 0x002fc600078e0002 */
[----:B--2---:R-:W-:Y:S05]  /*00c0*/  BRA.U !UP0, `(.L_x_15) ;  /* 0x0000000108447547 */ /* 0x004fea000b800000 */
[----:B------:R-:W-:Y:S02]  /*00d0*/  HFMA2 R7, -RZ, RZ, 0, 5.9604644775390625e-08 ;  /* 0x00000001ff077431 */ /* 0x000fe400000001ff */
[----:B------:R-:W-:-:S07]  /*00e0*/  IMAD.WIDE.U32 R4, R11, 0x4, R2 ;  /* 0x000000040b047825 */ /* 0x000fce00078e0002 */
.L_x_18:
[----:B------:R-:W-:Y:S01]  /*00f0*/  SHF.L.U32 R8, R7, 0x1, RZ ;  /* 0x0000000107087819 */ /* 0x000fe200000006ff */
[----:B------:R-:W-:Y:S04]  /*0100*/  BSSY.RECONVERGENT B0, `(.L_x_16) ;  /* 0x0000009000007945 */ /* 0x000fe80003800200 */
[----:B------:R-:W-:-:S05]  /*0110*/  VIADD R0, R8, 0xffffffff ;  /* 0xffffffff08007836 */ /* 0x000fca0000000000 */
[----:B------:R-:W-:-:S13]  /*0120*/  LOP3.LUT P0, RZ, R0, R11, RZ, 0xc0, !PT ;  /* 0x0000000b00ff7212 */ /* 0x000fda000780c0ff */
[----:B0-----:R-:W-:Y:S05]  /*0130*/  @P0 BRA `(.L_x_17) ;  /* 0x0000000000140947 */ /* 0x001fea0003800000 */
[----:B------:R-:W-:Y:S01]  /*0140*/  IMAD.WIDE R6, R7, 0x4, R4 ;  /* 0x0000000407067825 */ /* 0x000fe200078e0204 */
[----:B------:R-:W2:Y:S05]  /*0150*/  LDG.E R9, desc[UR6][R4.64] ;  /* 0x0000000604097981 */ /* 0x000eaa000c1e1900 */
[----:B------:R-:W2:Y:S02]  /*0160*/  LDG.E R6, desc[UR6][R6.64] ;  /* 0x0000000606067981 */ /* 0x000ea4000c1e1900 */
[----:B--2---:R-:W-:-:S05]  /*0170*/  IADD3 R9, PT, PT, R6, R9, RZ ;  /* 0x0000000906097210 */ /* 0x004fca0007ffe0ff */
[----:B------:R0:W-:Y:S02]  /*0180*/  STG.E desc[UR6][R4.64], R9 ;  /* 0x0000000904007986 */ /* 0x0001e4000c101906 */
.L_x_17:
[----:B------:R-:W-:Y:S05]  /*0190*/  BSYNC.RECONVERGENT B0 ;  /* 0x0000000000007941 */ /* 0x000fea0003800200 */
.L_x_16:
[----:B------:R-:W-:Y:S01]  /*01a0*/  BAR.SYNC.DEFER_BLOCKING 0x0 ;  /* 0x0000000000007b1d */ /* 0x000fe20000010000 */
[----:B------:R-:W-:Y:S01]  /*01b0*/  ISETP.GE.U32.AND P0, PT, R8, UR4, PT ;  /* 0x0000000408007c0c */ /* 0x000fe2000bf06070 */
[----:B------:R-:W-:-:S12]  /*01c0*/  IMAD.MOV.U32 R7, RZ, RZ, R8 ;  /* 0x000000ffff077224 */ /* 0x000fd800078e0008 */
[----:B------:R-:W-:Y:S05]  /*01d0*/  @!P0 BRA `(.L_x_18) ;  /* 0xfffffffc00c48947 */ /* 0x000fea000383ffff */
.L_x_15:
[----:B------:R-:W-:-:S13]  /*01e0*/  ISETP.NE.AND P0, PT, R11, RZ, PT ;  /* 0x000000ff0b00720c */ /* 0x000fda0003f05270 */
[----:B------:R-:W-:Y:S05]  /*01f0*/  @P0 EXIT ;  /* 0x000000000000094d */ /* 0x000fea0003800000 */
[----:B------:R-:W2:Y:S01]  /*0200*/  LDG.E R3, desc[UR6][R2.64] ;  /* 0x0000000602037981 */ /* 0x000ea2000c1e1900 */
[----:B0-----:R-:W0:Y:S02]  /*0210*/  LDC.64 R4, c[0x0][0x388] ;  /* 0x0000e200ff047b82 */ /* 0x001e240000000a00 */
[----:B0-----:R-:W-:-:S05]  /*0220*/  IMAD.WIDE.U32 R4, R13, 0x4, R4 ;  /* 0x000000040d047825 */ /* 0x001fca00078e0004 */
[----:B--2---:R-:W-:Y:S01]  /*0230*/  STG.E desc[UR6][R4.64], R3 ;  /* 0x0000000304007986 */ /* 0x004fe2000c101906 */
[----:B------:R-:W-:Y:S05]  /*0240*/  EXIT ;  /* 0x000000000000794d */ /* 0x000fea0003800000 */
.L_x_19:
        /* <DEDUP_REMOVED lines=11> */
.L_x_23:


//--------------------- .nv.shared.reserved.0     --------------------------
	.section	.nv.shared.reserved.0,"aw",@nobits
	.weak		__nv_reservedSMEM_offset_0_alias
	.size		__nv_reservedSMEM_offset_0_alias, 0, 64
	.other		__nv_reservedSMEM_offset_0_alias,@"STO_CUDA_RESERVED_SHARED STV_DEFAULT"
__nv_reservedSMEM_offset_0_alias:
	.zero		0
	.zero		64


//--------------------- .nv.constant0._Z16reduceUnrolling2PiS_j --------------------------
	.section	.nv.constant0._Z16reduceUnrolling2PiS_j,"a",@progbits
	.sectionflags	@""
	.align	4
.nv.constant0._Z16reduceUnrolling2PiS_j:
	.zero		916


//--------------------- .nv.constant0._Z17reduceInterleavedPiS_j --------------------------
	.section	.nv.constant0._Z17reduceInterleavedPiS_j,"a",@progbits
	.sectionflags	@""
	.align	4
.nv.constant0._Z17reduceInterleavedPiS_j:
	.zero		916


//--------------------- .nv.constant0._Z20reduceNeighboredLessPiS_j --------------------------
	.section	.nv.constant0._Z20reduceNeighboredLessPiS_j,"a",@progbits
	.sectionflags	@""
	.align	4
.nv.constant0._Z20reduceNeighboredLessPiS_j:
	.zero		916


//--------------------- .nv.constant0._Z16reduceNeighboredPiS_j --------------------------
	.section	.nv.constant0._Z16reduceNeighboredPiS_j,"a",@progbits
	.sectionflags	@""
	.align	4
.nv.constant0._Z16reduceNeighboredPiS_j:
	.zero		916


//--------------------- SYMBOLS --------------------------

	.type		.nv.reservedSmem.offset0,@object
	.size		.nv.reservedSmem.offset0,0x4
